//
// Generated by NVIDIA NVVM Compiler
//
// Compiler Build ID: CL-36424714
// Cuda compilation tools, release 13.0, V13.0.88
// Based on NVVM 20.0.0
//

.version 9.0
.target sm_100
.address_size 64

	// .globl	_Z14sigmoid_kernelPKfPfmm

.visible .entry _Z14sigmoid_kernelPKfPfmm(
	.param .u64 .ptr .align 1 _Z14sigmoid_kernelPKfPfmm_param_0,
	.param .u64 .ptr .align 1 _Z14sigmoid_kernelPKfPfmm_param_1,
	.param .u64 _Z14sigmoid_kernelPKfPfmm_param_2,
	.param .u64 _Z14sigmoid_kernelPKfPfmm_param_3
)
{
	.reg .pred 	%p<2>;
	.reg .b32 	%r<7>;
	.reg .b32 	%f<15>;
	.reg .b64 	%rd<12>;

	ld.param.u64 	%rd2, [_Z14sigmoid_kernelPKfPfmm_param_0];
	ld.param.u64 	%rd3, [_Z14sigmoid_kernelPKfPfmm_param_1];
	ld.param.u64 	%rd4, [_Z14sigmoid_kernelPKfPfmm_param_2];
	ld.param.u64 	%rd5, [_Z14sigmoid_kernelPKfPfmm_param_3];
	mov.u32 	%r1, %ntid.x;
	mov.u32 	%r2, %ctaid.x;
	mov.u32 	%r3, %tid.x;
	mad.lo.s32 	%r4, %r1, %r2, %r3;
	cvt.u64.u32 	%rd1, %r4;
	mul.lo.s64 	%rd6, %rd5, %rd4;
	setp.le.u64 	%p1, %rd6, %rd1;
	@%p1 bra 	$L__BB0_2;
	cvta.to.global.u64 	%rd7, %rd2;
	cvta.to.global.u64 	%rd8, %rd3;
	shl.b64 	%rd9, %rd1, 2;
	add.s64 	%rd10, %rd7, %rd9;
	ld.global.f32 	%f1, [%rd10];
	fma.rn.f32 	%f2, %f1, 0fBBBB989D, 0f3F000000;
	cvt.sat.f32.f32 	%f3, %f2;
	mov.f32 	%f4, 0f4B400001;
	mov.f32 	%f5, 0f437C0000;
	fma.rm.f32 	%f6, %f3, %f5, %f4;
	add.f32 	%f7, %f6, 0fCB40007F;
	neg.f32 	%f8, %f7;
	fma.rn.f32 	%f9, %f1, 0fBFB8AA3B, %f8;
	fma.rn.f32 	%f10, %f1, 0fB2A57060, %f9;
	mov.b32 	%r5, %f6;
	shl.b32 	%r6, %r5, 23;
	mov.b32 	%f11, %r6;
	ex2.approx.ftz.f32 	%f12, %f10;
	fma.rn.f32 	%f13, %f12, %f11, 0f3F800000;
	rcp.rn.f32 	%f14, %f13;
	add.s64 	%rd11, %rd8, %rd9;
	st.global.f32 	[%rd11], %f14;
$L__BB0_2:
	ret;

}


// ===== COMPILED SASS (sm_100) =====

	.target	sm_100

	.elftype	@"ET_EXEC"


//--------------------- .note.nv.tkinfo           --------------------------
	.section	.note.nv.tkinfo,"",@"SHT_NOTE"
	.sectionflags	@"SHF_NOTE_NV_TKINFO"
	.tkinfo
        /*0018*/ 	.word	0x00000002
        /*0030*/ 	.string	""
        /*0030*/ 	.string	"ptxas"
        /*0030*/ 	.string	"Cuda compilation tools, release 13.0, V13.0.88"
        /*0030*/ 	.string	"Build cuda_13.0.r13.0/compiler.36424714_0"
        /*0030*/ 	.string	"-arch sm_100 -m 64 "



//--------------------- .note.nv.cuinfo           --------------------------
	.section	.note.nv.cuinfo,"",@"SHT_NOTE"
	.sectionflags	@"SHF_NOTE_NV_CUINFO"
        /*0018*/ 	.short	0x0002
        /*001a*/ 	.short	0x0064
        /*001c*/ 	.short	0x0082
	.zero		2


//--------------------- .nv.info                  --------------------------
	.section	.nv.info,"",@"SHT_CUDA_INFO"
	.align	4


	//----- nvinfo : EIATTR_REGCOUNT
	.align		4
        /*0000*/ 	.byte	0x04, 0x2f
        /*0002*/ 	.short	(.L_1 - .L_0)
	.align		4
.L_0:
        /*0004*/ 	.word	index@(_Z14sigmoid_kernelPKfPfmm)
        /*0008*/ 	.word	0x0000000f


	//----- nvinfo : EIATTR_FRAME_SIZE
	.align		4
.L_1:
        /*000c*/ 	.byte	0x04, 0x11
        /*000e*/ 	.short	(.L_3 - .L_2)
	.align		4
.L_2:
        /*0010*/ 	.word	index@($__internal_0_$__cuda_sm20_rcp_rn_f32_slowpath)
        /*0014*/ 	.word	0x00000000


	//----- nvinfo : EIATTR_FRAME_SIZE
	.align		4
.L_3:
        /*0018*/ 	.byte	0x04, 0x11
        /*001a*/ 	.short	(.L_5 - .L_4)
	.align		4
.L_4:
        /*001c*/ 	.word	index@(_Z14sigmoid_kernelPKfPfmm)
        /*0020*/ 	.word	0x00000000


	//----- nvinfo : EIATTR_MIN_STACK_SIZE
	.align		4
.L_5:
        /*0024*/ 	.byte	0x04, 0x12
        /*0026*/ 	.short	(.L_7 - .L_6)
	.align		4
.L_6:
        /*0028*/ 	.word	index@(_Z14sigmoid_kernelPKfPfmm)
        /*002c*/ 	.word	0x00000000
.L_7:


//--------------------- .nv.compat                --------------------------
	.section	.nv.compat,"",@"SHT_CUDA_COMPAT_INFO"
	.align	4
        /*0000*/ 	.byte	0x02, 0x09, 0x00, 0x00, 0x02, 0x02, 0x01, 0x00, 0x02, 0x05, 0x05, 0x00, 0x03, 0x07, 0x01, 0x01
        /*0010*/ 	.byte	0x02, 0x03, 0x00, 0x00, 0x02, 0x06, 0x01, 0x00, 0x04, 0x0b, 0x08, 0x00, 0x09, 0x00, 0x00, 0x00
        /*0020*/ 	.byte	0x00, 0x00, 0x00, 0x00


//--------------------- .nv.info._Z14sigmoid_kernelPKfPfmm --------------------------
	.section	.nv.info._Z14sigmoid_kernelPKfPfmm,"",@"SHT_CUDA_INFO"
	.sectionflags	@""
	.align	4


	//----- nvinfo : EIATTR_CUDA_API_VERSION
	.align		4
        /*0000*/ 	.byte	0x04, 0x37
        /*0002*/ 	.short	(.L_9 - .L_8)
.L_8:
        /*0004*/ 	.word	0x00000082


	//----- nvinfo : EIATTR_KPARAM_INFO
	.align		4
.L_9:
        /*0008*/ 	.byte	0x04, 0x17
        /*000a*/ 	.short	(.L_11 - .L_10)
.L_10:
        /*000c*/ 	.word	0x00000000
        /*0010*/ 	.short	0x0003
        /*0012*/ 	.short	0x0018
        /*0014*/ 	.byte	0x00, 0xf0, 0x21, 0x00


	//----- nvinfo : EIATTR_KPARAM_INFO
	.align		4
.L_11:
        /*0018*/ 	.byte	0x04, 0x17
        /*001a*/ 	.short	(.L_13 - .L_12)
.L_12:
        /*001c*/ 	.word	0x00000000
        /*0020*/ 	.short	0x0002
        /*0022*/ 	.short	0x0010
        /*0024*/ 	.byte	0x00, 0xf0, 0x21, 0x00


	//----- nvinfo : EIATTR_KPARAM_INFO
	.align		4
.L_13:
        /*0028*/ 	.byte	0x04, 0x17
        /*002a*/ 	.short	(.L_15 - .L_14)
.L_14:
        /*002c*/ 	.word	0x00000000
        /*0030*/ 	.short	0x0001
        /*0032*/ 	.short	0x0008
        /*0034*/ 	.byte	0x00, 0xf5, 0x21, 0x00


	//----- nvinfo : EIATTR_KPARAM_INFO
	.align		4
.L_15:
        /*0038*/ 	.byte	0x04, 0x17
        /*003a*/ 	.short	(.L_17 - .L_16)
.L_16:
        /*003c*/ 	.word	0x00000000
        /*0040*/ 	.short	0x0000
        /*0042*/ 	.short	0x0000
        /*0044*/ 	.byte	0x00, 0xf5, 0x21, 0x00


	//----- nvinfo : EIATTR_SPARSE_MMA_MASK
	.align		4
.L_17:
        /*0048*/ 	.byte	0x03, 0x50
        /*004a*/ 	.short	0x0000


	//----- nvinfo : EIATTR_MAXREG_COUNT
	.align		4
        /*004c*/ 	.byte	0x03, 0x1b
        /*004e*/ 	.short	0x00ff


	//----- nvinfo : EIATTR_MERCURY_ISA_VERSION
	.align		4
        /*0050*/ 	.byte	0x03, 0x5f
        /*0052*/ 	.short	0x0101


	//----- nvinfo : EIATTR_VRC_CTA_INIT_COUNT
	.align		4
        /*0054*/ 	.byte	0x02, 0x4a
	.zero		1
	.zero		1


	//----- nvinfo : EIATTR_EXIT_INSTR_OFFSETS
	.align		4
        /*0058*/ 	.byte	0x04, 0x1c
        /*005a*/ 	.short	(.L_19 - .L_18)


	//   ....[0]....
.L_18:
        /*005c*/ 	.word	0x000000d0


	//   ....[1]....
        /*0060*/ 	.word	0x00000310


	//----- nvinfo : EIATTR_CRS_STACK_SIZE
	.align		4
.L_19:
        /*0064*/ 	.byte	0x04, 0x1e
        /*0066*/ 	.short	(.L_21 - .L_20)
.L_20:
        /*0068*/ 	.word	0x00000000


	//----- nvinfo : EIATTR_CBANK_PARAM_SIZE
	.align		4
.L_21:
        /*006c*/ 	.byte	0x03, 0x19
        /*006e*/ 	.short	0x0020


	//----- nvinfo : EIATTR_PARAM_CBANK
	.align		4
        /*0070*/ 	.byte	0x04, 0x0a
        /*0072*/ 	.short	(.L_23 - .L_22)
	.align		4
.L_22:
        /*0074*/ 	.word	index@(.nv.constant0._Z14sigmoid_kernelPKfPfmm)
        /*0078*/ 	.short	0x0380
        /*007a*/ 	.short	0x0020


	//----- nvinfo : EIATTR_SW_WAR
	.align		4
.L_23:
        /*007c*/ 	.byte	0x04, 0x36
        /*007e*/ 	.short	(.L_25 - .L_24)
.L_24:
        /*0080*/ 	.word	0x00000008
.L_25:


//--------------------- .nv.callgraph             --------------------------
	.section	.nv.callgraph,"",@"SHT_CUDA_CALLGRAPH"
	.align	4
	.sectionentsize	8
	.align		4
        /*0000*/ 	.word	0x00000000
	.align		4
        /*0004*/ 	.word	0xffffffff
	.align		4
        /*0008*/ 	.word	0x00000000
	.align		4
        /*000c*/ 	.word	0xfffffffe
	.align		4
        /*0010*/ 	.word	0x00000000
	.align		4
        /*0014*/ 	.word	0xfffffffd
	.align		4
        /*0018*/ 	.word	0x00000000
	.align		4
        /*001c*/ 	.word	0xfffffffc


//--------------------- .text._Z14sigmoid_kernelPKfPfmm --------------------------
	.section	.text._Z14sigmoid_kernelPKfPfmm,"ax",@progbits
	.align	128
        .global         _Z14sigmoid_kernelPKfPfmm
        .type           _Z14sigmoid_kernelPKfPfmm,@function
        .size           _Z14sigmoid_kernelPKfPfmm,(.L_x_8 - _Z14sigmoid_kernelPKfPfmm)
        .other          _Z14sigmoid_kernelPKfPfmm,@"STO_CUDA_ENTRY STV_DEFAULT"
_Z14sigmoid_kernelPKfPfmm:
.text._Z14sigmoid_kernelPKfPfmm:
[----:B------:R-:W-:Y:S01]  /*0000*/  LDC R1, c[0x0][0x37c] ;  /* 0x0000df00ff017b82 */ /* 0x000fe20000000800 */
[----:B------:R-:W0:Y:S01]  /*0010*/  S2R R3, SR_CTAID.X ;  /* 0x0000000000037919 */ /* 0x000e220000002500 */
[----:B------:R-:W1:Y:S01]  /*0020*/  LDCU.128 UR8, c[0x0][0x390] ;  /* 0x00007200ff0877ac */ /* 0x000e620008000c00 */
[----:B------:R-:W0:Y:S01]  /*0030*/  S2R R0, SR_TID.X ;  /* 0x0000000000007919 */ /* 0x000e220000002100 */
[----:B------:R-:W0:Y:S01]  /*0040*/  LDCU UR7, c[0x0][0x360] ;  /* 0x00006c00ff0777ac */ /* 0x000e220008000800 */
[----:B-1----:R-:W-:Y:S02]  /*0050*/  UIMAD UR6, UR11, UR8, URZ ;  /* 0x000000080b0672a4 */ /* 0x002fe4000f8e02ff */
[----:B------:R-:W-:Y:S02]  /*0060*/  UIMAD.WIDE.U32 UR4, UR10, UR8, URZ ;  /* 0x000000080a0472a5 */ /* 0x000fe4000f8e00ff */
[----:B------:R-:W-:-:S04]  /*0070*/  UIMAD UR6, UR10, UR9, UR6 ;  /* 0x000000090a0672a4 */ /* 0x000fc8000f8e0206 */
[----:B------:R-:W-:Y:S01]  /*0080*/  UIADD3 UR5, UPT, UPT, UR5, UR6, URZ ;  /* 0x0000000605057290 */ /* 0x000fe2000fffe0ff */
[----:B0-----:R-:W-:-:S05]  /*0090*/  IMAD R3, R3, UR7, R0 ;  /* 0x0000000703037c24 */ /* 0x001fca000f8e0200 */
[----:B------:R-:W-:Y:S01]  /*00a0*/  IMAD.U32 R0, RZ, RZ, UR5 ;  /* 0x00000005ff007e24 */ /* 0x000fe2000f8e00ff */
[----:B------:R-:W-:-:S04]  /*00b0*/  ISETP.LT.U32.AND P0, PT, R3, UR4, PT ;  /* 0x0000000403007c0c */ /* 0x000fc8000bf01070 */
[----:B------:R-:W-:-:S13]  /*00c0*/  ISETP.GT.U32.AND.EX P0, PT, R0, RZ, PT, P0 ;  /* 0x000000ff0000720c */ /* 0x000fda0003f04100 */
[----:B------:R-:W-:Y:S05]  /*00d0*/  @!P0 EXIT ;  /* 0x000000000000894d */ /* 0x000fea0003800000 */
[----:B------:R-:W0:Y:S01]  /*00e0*/  LDCU.64 UR6, c[0x0][0x380] ;  /* 0x00007000ff0677ac */ /* 0x000e220008000a00 */
[----:B------:R-:W-:Y:S01]  /*00f0*/  IMAD.SHL.U32 R4, R3, 0x4, RZ ;  /* 0x0000000403047824 */ /* 0x000fe200078e00ff */
[----:B------:R-:W-:Y:S01]  /*0100*/  SHF.R.U32.HI R3, RZ, 0x1e, R3 ;  /* 0x0000001eff037819 */ /* 0x000fe20000011603 */
[----:B------:R-:W1:Y:S03]  /*0110*/  LDCU.64 UR4, c[0x0][0x358] ;  /* 0x00006b00ff0477ac */ /* 0x000e660008000a00 */
[----:B0-----:R-:W-:-:S04]  /*0120*/  IADD3 R6, P0, PT, R4, UR6, RZ ;  /* 0x0000000604067c10 */ /* 0x001fc8000ff1e0ff */
[----:B------:R-:W-:-:S05]  /*0130*/  IADD3.X R7, PT, PT, R3, UR7, RZ, P0, !PT ;  /* 0x0000000703077c10 */ /* 0x000fca00087fe4ff */
[----:B-1----:R-:W2:Y:S01]  /*0140*/  LDG.E R6, desc[UR4][R6.64] ;  /* 0x0000000406067981 */ /* 0x002ea2000c1e1900 */
[----:B------:R-:W-:Y:S01]  /*0150*/  IMAD.MOV.U32 R5, RZ, RZ, 0x3bbb989d ;  /* 0x3bbb989dff057424 */ /* 0x000fe200078e00ff */
[----:B------:R-:W-:Y:S01]  /*0160*/  BSSY.RECONVERGENT B0, `(.L_x_0) ;  /* 0x0000016000007945 */ /* 0x000fe20003800200 */
[----:B------:R-:W-:Y:S02]  /*0170*/  IMAD.MOV.U32 R9, RZ, RZ, 0x437c0000 ;  /* 0x437c0000ff097424 */ /* 0x000fe400078e00ff */
[----:B--2---:R-:W-:-:S04]  /*0180*/  FFMA.SAT R0, R6, -R5, 0.5 ;  /* 0x3f00000006007423 */ /* 0x004fc80000002805 */
[----:B------:R-:W-:-:S04]  /*0190*/  FFMA.RM R0, R0, R9, 12582913 ;  /* 0x4b40000100007423 */ /* 0x000fc80000004009 */
[C---:B------:R-:W-:Y:S01]  /*01a0*/  FADD R5, R0.reuse, -12583039 ;  /* 0xcb40007f00057421 */ /* 0x040fe20000000000 */
[----:B------:R-:W-:-:S03]  /*01b0*/  IMAD.SHL.U32 R0, R0, 0x800000, RZ ;  /* 0x0080000000007824 */ /* 0x000fc600078e00ff */
[----:B------:R-:W-:-:S04]  /*01c0*/  FFMA R5, R6, -1.4426950216293334961, -R5 ;  /* 0xbfb8aa3b06057823 */ /* 0x000fc80000000805 */
[----:B------:R-:W-:-:S06]  /*01d0*/  FFMA R5, R6, -1.925963033500011079e-08, R5 ;  /* 0xb2a5706006057823 */ /* 0x000fcc0000000005 */
[----:B------:R-:W0:Y:S02]  /*01e0*/  MUFU.EX2 R5, R5 ;  /* 0x0000000500057308 */ /* 0x000e240000000800 */
[----:B0-----:R-:W-:-:S05]  /*01f0*/  FFMA R0, R0, R5, 1 ;  /* 0x3f80000000007423 */ /* 0x001fca0000000005 */
[----:B------:R-:W-:-:S04]  /*0200*/  IADD3 R2, PT, PT, R0, 0x1800000, RZ ;  /* 0x0180000000027810 */ /* 0x000fc80007ffe0ff */
[----:B------:R-:W-:-:S04]  /*0210*/  LOP3.LUT R2, R2, 0x7f800000, RZ, 0xc0, !PT ;  /* 0x7f80000002027812 */ /* 0x000fc800078ec0ff */
[----:B------:R-:W-:-:S13]  /*0220*/  ISETP.GT.U32.AND P0, PT, R2, 0x1ffffff, PT ;  /* 0x01ffffff0200780c */ /* 0x000fda0003f04070 */
[----:B------:R-:W-:Y:S05]  /*0230*/  @P0 BRA `(.L_x_1) ;  /* 0x0000000000100947 */ /* 0x000fea0003800000 */
[----:B------:R-:W-:-:S07]  /*0240*/  MOV R6, 0x260 ;  /* 0x0000026000067802 */ /* 0x000fce0000000f00 */
[----:B------:R-:W-:Y:S05]  /*0250*/  CALL.REL.NOINC `($__internal_0_$__cuda_sm20_rcp_rn_f32_slowpath) ;  /* 0x0000000000307944 */ /* 0x000fea0003c00000 */
[----:B------:R-:W-:Y:S01]  /*0260*/  IMAD.MOV.U32 R7, RZ, RZ, R5 ;  /* 0x000000ffff077224 */ /* 0x000fe200078e0005 */
[----:B------:R-:W-:Y:S06]  /*0270*/  BRA `(.L_x_2) ;  /* 0x0000000000107947 */ /* 0x000fec0003800000 */
.L_x_1:
[----:B------:R-:W0:Y:S02]  /*0280*/  MUFU.RCP R7, R0 ;  /* 0x0000000000077308 */ /* 0x000e240000001000 */
[----:B0-----:R-:W-:-:S04]  /*0290*/  FFMA R2, R0, R7, -1 ;  /* 0xbf80000000027423 */ /* 0x001fc80000000007 */
[----:B------:R-:W-:-:S04]  /*02a0*/  FADD.FTZ R2, -R2, -RZ ;  /* 0x800000ff02027221 */ /* 0x000fc80000010100 */
[----:B------:R-:W-:-:S07]  /*02b0*/  FFMA R7, R7, R2, R7 ;  /* 0x0000000207077223 */ /* 0x000fce0000000007 */
.L_x_2:
[----:B------:R-:W-:Y:S05]  /*02c0*/  BSYNC.RECONVERGENT B0 ;  /* 0x0000000000007941 */ /* 0x000fea0003800200 */
.L_x_0:
[----:B------:R-:W0:Y:S02]  /*02d0*/  LDCU.64 UR6, c[0x0][0x388] ;  /* 0x00007100ff0677ac */ /* 0x000e240008000a00 */
[----:B0-----:R-:W-:-:S04]  /*02e0*/  IADD3 R4, P0, PT, R4, UR6, RZ ;  /* 0x0000000604047c10 */ /* 0x001fc8000ff1e0ff */
[----:B------:R-:W-:-:S05]  /*02f0*/  IADD3.X R5, PT, PT, R3, UR7, RZ, P0, !PT ;  /* 0x0000000703057c10 */ /* 0x000fca00087fe4ff */
[----:B------:R-:W-:Y:S01]  /*0300*/  STG.E desc[UR4][R4.64], R7 ;  /* 0x0000000704007986 */ /* 0x000fe2000c101904 */
[----:B------:R-:W-:Y:S05]  /*0310*/  EXIT ;  /* 0x000000000000794d */ /* 0x000fea0003800000 */
        .weak           $__internal_0_$__cuda_sm20_rcp_rn_f32_slowpath
        .type           $__internal_0_$__cuda_sm20_rcp_rn_f32_slowpath,@function
        .size           $__internal_0_$__cuda_sm20_rcp_rn_f32_slowpath,(.L_x_8 - $__internal_0_$__cuda_sm20_rcp_rn_f32_slowpath)
$__internal_0_$__cuda_sm20_rcp_rn_f32_slowpath:
[----:B------:R-:W-:Y:S01]  /*0320*/  IMAD.SHL.U32 R2, R0, 0x2, RZ ;  /* 0x0000000200027824 */ /* 0x000fe200078e00ff */
[----:B------:R-:W-:Y:S04]  /*0330*/  BSSY.RECONVERGENT B1, `(.L_x_3) ;  /* 0x0000030000017945 */ /* 0x000fe80003800200 */
[----:B------:R-:W-:-:S04]  /*0340*/  SHF.R.U32.HI R2, RZ, 0x18, R2 ;  /* 0x00000018ff027819 */ /* 0x000fc80000011602 */
[----:B------:R-:W-:-:S13]  /*0350*/  ISETP.NE.U32.AND P0, PT, R2, RZ, PT ;  /* 0x000000ff0200720c */ /* 0x000fda0003f05070 */
[----:B------:R-:W-:Y:S05]  /*0360*/  @P0 BRA `(.L_x_4) ;  /* 0x0000000000280947 */ /* 0x000fea0003800000 */
[----:B------:R-:W-:-:S05]  /*0370*/  IMAD.SHL.U32 R2, R0, 0x2, RZ ;  /* 0x0000000200027824 */ /* 0x000fca00078e00ff */
[----:B------:R-:W-:-:S13]  /*0380*/  ISETP.NE.AND P0, PT, R2, RZ, PT ;  /* 0x000000ff0200720c */ /* 0x000fda0003f05270 */
[----:B------:R-:W-:Y:S01]  /*0390*/  @P0 FFMA R7, R0, 1.84467440737095516160e+19, RZ ;  /* 0x5f80000000070823 */ /* 0x000fe200000000ff */
[----:B------:R-:W-:Y:S08]  /*03a0*/  @!P0 MUFU.RCP R5, R0 ;  /* 0x0000000000058308 */ /* 0x000ff00000001000 */
[----:B------:R-:W0:Y:S02]  /*03b0*/  @P0 MUFU.RCP R2, R7 ;  /* 0x0000000700020308 */ /* 0x000e240000001000 */
[----:B0-----:R-:W-:-:S04]  /*03c0*/  @P0 FFMA R8, R7, R2, -1 ;  /* 0xbf80000007080423 */ /* 0x001fc80000000002 */
[----:B------:R-:W-:-:S04]  /*03d0*/  @P0 FADD.FTZ R9, -R8, -RZ ;  /* 0x800000ff08090221 */ /* 0x000fc80000010100 */
[----:B------:R-:W-:-:S04]  /*03e0*/  @P0 FFMA R2, R2, R9, R2 ;  /* 0x0000000902020223 */ /* 0x000fc80000000002 */
[----:B------:R-:W-:Y:S01]  /*03f0*/  @P0 FFMA R5, R2, 1.84467440737095516160e+19, RZ ;  /* 0x5f80000002050823 */ /* 0x000fe200000000ff */
[----:B------:R-:W-:Y:S06]  /*0400*/  BRA `(.L_x_5) ;  /* 0x0000000000887947 */ /* 0x000fec0003800000 */
.L_x_4:
[----:B------:R-:W-:-:S05]  /*0410*/  VIADD R5, R2, 0xffffff03 ;  /* 0xffffff0302057836 */ /* 0x000fca0000000000 */
[----:B------:R-:W-:-:S13]  /*0420*/  ISETP.GT.U32.AND P0, PT, R5, 0x1, PT ;  /* 0x000000010500780c */ /* 0x000fda0003f04070 */
[----:B------:R-:W-:Y:S05]  /*0430*/  @P0 BRA `(.L_x_6) ;  /* 0x0000000000780947 */ /* 0x000fea0003800000 */
[----:B------:R-:W-:Y:S01]  /*0440*/  LOP3.LUT R7, R0, 0x7fffff, RZ, 0xc0, !PT ;  /* 0x007fffff00077812 */ /* 0x000fe200078ec0ff */
[----:B------:R-:W-:-:S03]  /*0450*/  HFMA2 R12, -RZ, RZ, 0, 1.78813934326171875e-07 ;  /* 0x00000003ff0c7431 */ /* 0x000fc600000001ff */
[----:B------:R-:W-:-:S04]  /*0460*/  LOP3.LUT R7, R7, 0x3f800000, RZ, 0xfc, !PT ;  /* 0x3f80000007077812 */ /* 0x000fc800078efcff */
[----:B------:R-:W0:Y:S01]  /*0470*/  MUFU.RCP R8, R7 ;  /* 0x0000000700087308 */ /* 0x000e220000001000 */
[----:B------:R-:W-:Y:S01]  /*0480*/  SHF.L.U32 R11, R12, R5, RZ ;  /* 0x000000050c0b7219 */ /* 0x000fe200000006ff */
[----:B0-----:R-:W-:-:S04]  /*0490*/  FFMA R9, R7, R8, -1 ;  /* 0xbf80000007097423 */ /* 0x001fc80000000008 */
[----:B------:R-:W-:-:S04]  /*04a0*/  FADD.FTZ R9, -R9, -RZ ;  /* 0x800000ff09097221 */ /* 0x000fc80000010100 */
[CCC-:B------:R-:W-:Y:S01]  /*04b0*/  FFMA.RM R10, R8.reuse, R9.reuse, R8.reuse ;  /* 0x00000009080a7223 */ /* 0x1c0fe20000004008 */
[----:B------:R-:W-:-:S04]  /*04c0*/  FFMA.RP R9, R8, R9, R8 ;  /* 0x0000000908097223 */ /* 0x000fc80000008008 */
[C---:B------:R-:W-:Y:S02]  /*04d0*/  LOP3.LUT R8, R10.reuse, 0x7fffff, RZ, 0xc0, !PT ;  /* 0x007fffff0a087812 */ /* 0x040fe400078ec0ff */
[----:B------:R-:W-:Y:S02]  /*04e0*/  FSETP.NEU.FTZ.AND P0, PT, R10, R9, PT ;  /* 0x000000090a00720b */ /* 0x000fe40003f1d000 */
[----:B------:R-:W-:Y:S02]  /*04f0*/  LOP3.LUT R8, R8, 0x800000, RZ, 0xfc, !PT ;  /* 0x0080000008087812 */ /* 0x000fe400078efcff */
[----:B------:R-:W-:Y:S02]  /*0500*/  SEL R9, RZ, 0xffffffff, !P0 ;  /* 0xffffffffff097807 */ /* 0x000fe40004000000 */
[----:B------:R-:W-:-:S03]  /*0510*/  LOP3.LUT R10, R11, R8, RZ, 0xc0, !PT ;  /* 0x000000080b0a7212 */ /* 0x000fc600078ec0ff */
[----:B------:R-:W-:Y:S01]  /*0520*/  IMAD.MOV R9, RZ, RZ, -R9 ;  /* 0x000000ffff097224 */ /* 0x000fe200078e0a09 */
[----:B------:R-:W-:-:S04]  /*0530*/  SHF.R.U32.HI R10, RZ, R5, R10 ;  /* 0x00000005ff0a7219 */ /* 0x000fc8000001160a */
[----:B------:R-:W-:Y:S02]  /*0540*/  LOP3.LUT P1, RZ, R9, R5, R8, 0xf8, !PT ;  /* 0x0000000509ff7212 */ /* 0x000fe4000782f808 */
[C---:B------:R-:W-:Y:S02]  /*0550*/  LOP3.LUT P0, RZ, R10.reuse, 0x1, RZ, 0xc0, !PT ;  /* 0x000000010aff7812 */ /* 0x040fe4000780c0ff */
[----:B------:R-:W-:-:S04]  /*0560*/  LOP3.LUT P2, RZ, R10, 0x2, RZ, 0xc0, !PT ;  /* 0x000000020aff7812 */ /* 0x000fc8000784c0ff */
[----:B------:R-:W-:Y:S02]  /*0570*/  PLOP3.LUT P0, PT, P0, P1, P2, 0xe0, 0x0 ;  /* 0x000000000000781c */ /* 0x000fe40000703c20 */
[----:B------:R-:W-:Y:S02]  /*0580*/  LOP3.LUT P1, RZ, R0, 0x7fffff, RZ, 0xc0, !PT ;  /* 0x007fffff00ff7812 */ /* 0x000fe4000782c0ff */
[----:B------:R-:W-:-:S05]  /*0590*/  SEL R5, RZ, 0x1, !P0 ;  /* 0x00000001ff057807 */ /* 0x000fca0004000000 */
[----:B------:R-:W-:-:S05]  /*05a0*/  IMAD.MOV R5, RZ, RZ, -R5 ;  /* 0x000000ffff057224 */ /* 0x000fca00078e0a05 */
[----:B------:R-:W-:Y:S01]  /*05b0*/  ISETP.GE.AND P0, PT, R5, RZ, PT ;  /* 0x000000ff0500720c */ /* 0x000fe20003f06270 */
[----:B------:R-:W-:-:S05]  /*05c0*/  VIADD R5, R2, 0xffffff04 ;  /* 0xffffff0402057836 */ /* 0x000fca0000000000 */
[----:B------:R-:W-:-:S07]  /*05d0*/  SHF.R.U32.HI R5, RZ, R5, R8 ;  /* 0x00000005ff057219 */ /* 0x000fce0000011608 */
[----:B------:R-:W-:-:S05]  /*05e0*/  @!P0 IADD3 R5, PT, PT, R5, 0x1, RZ ;  /* 0x0000000105058810 */ /* 0x000fca0007ffe0ff */
[----:B------:R-:W-:-:S05]  /*05f0*/  @!P1 IMAD.SHL.U32 R5, R5, 0x2, RZ ;  /* 0x0000000205059824 */ /* 0x000fca00078e00ff */
[----:B------:R-:W-:Y:S01]  /*0600*/  LOP3.LUT R5, R5, 0x80000000, R0, 0xf8, !PT ;  /* 0x8000000005057812 */ /* 0x000fe200078ef800 */
[----:B------:R-:W-:Y:S06]  /*0610*/  BRA `(.L_x_5) ;  /* 0x0000000000047947 */ /* 0x000fec0003800000 */
.L_x_6:
[----:B------:R0:W1:Y:S02]  /*0620*/  MUFU.RCP R5, R0 ;  /* 0x0000000000057308 */ /* 0x0000640000001000 */
.L_x_5:
[----:B------:R-:W-:Y:S05]  /*0630*/  BSYNC.RECONVERGENT B1 ;  /* 0x0000000000017941 */ /* 0x000fea0003800200 */
.L_x_3:
[----:B------:R-:W-:-:S04]  /*0640*/  IMAD.MOV.U32 R7, RZ, RZ, 0x0 ;  /* 0x00000000ff077424 */ /* 0x000fc800078e00ff */
[----:B01----:R-:W-:Y:S05]  /*0650*/  RET.REL.NODEC R6 `(_Z14sigmoid_kernelPKfPfmm) ;  /* 0xfffffff806687950 */ /* 0x003fea0003c3ffff */
.L_x_7:
[----:B------:R-:W-:-:S00]  /*0660*/  BRA `(.L_x_7) ;  /* 0xfffffffc00fc7947 */ /* 0x000fc0000383ffff */
[----:B------:R-:W-:-:S00]  /*0670*/  NOP ;  /* 0x0000000000007918 */ /* 0x000fc00000000000 */
        /* <DEDUP_REMOVED lines=8> */
.L_x_8:


//--------------------- .nv.shared.reserved.0     --------------------------
	.section	.nv.shared.reserved.0,"aw",@nobits
	.weak		__nv_reservedSMEM_offset_0_alias
	.size		__nv_reservedSMEM_offset_0_alias, 0, 64
	.other		__nv_reservedSMEM_offset_0_alias,@"STO_CUDA_RESERVED_SHARED STV_DEFAULT"
__nv_reservedSMEM_offset_0_alias:
	.zero		0
	.zero		64


//--------------------- .nv.constant0._Z14sigmoid_kernelPKfPfmm --------------------------
	.section	.nv.constant0._Z14sigmoid_kernelPKfPfmm,"a",@progbits
	.sectionflags	@""
	.align	4
.nv.constant0._Z14sigmoid_kernelPKfPfmm:
	.zero		928


//--------------------- SYMBOLS --------------------------

	.type		.nv.reservedSmem.offset0,@object
	.size		.nv.reservedSmem.offset0,0x4
